//
// Generated by NVIDIA NVVM Compiler
//
// Compiler Build ID: CL-36424714
// Cuda compilation tools, release 13.0, V13.0.88
// Based on NVVM 20.0.0
//

.version 9.0
.target sm_100
.address_size 64

	// .globl	_Z16compute_timestepPbmS_mii

.visible .entry _Z16compute_timestepPbmS_mii(
	.param .u64 .ptr .align 1 _Z16compute_timestepPbmS_mii_param_0,
	.param .u64 _Z16compute_timestepPbmS_mii_param_1,
	.param .u64 .ptr .align 1 _Z16compute_timestepPbmS_mii_param_2,
	.param .u64 _Z16compute_timestepPbmS_mii_param_3,
	.param .u32 _Z16compute_timestepPbmS_mii_param_4,
	.param .u32 _Z16compute_timestepPbmS_mii_param_5
)
{
	.reg .pred 	%p<2>;
	.reg .b16 	%rs<3>;
	.reg .b32 	%r<9>;
	.reg .b64 	%rd<13>;

	ld.param.u64 	%rd1, [_Z16compute_timestepPbmS_mii_param_0];
	ld.param.u64 	%rd2, [_Z16compute_timestepPbmS_mii_param_1];
	ld.param.u64 	%rd3, [_Z16compute_timestepPbmS_mii_param_2];
	ld.param.u64 	%rd4, [_Z16compute_timestepPbmS_mii_param_3];
	ld.param.u32 	%r1, [_Z16compute_timestepPbmS_mii_param_4];
	ld.param.u32 	%r2, [_Z16compute_timestepPbmS_mii_param_5];
	cvta.to.global.u64 	%rd5, %rd3;
	cvta.to.global.u64 	%rd6, %rd1;
	mov.u32 	%r3, %ctaid.x;
	mov.u32 	%r4, %ntid.x;
	mov.u32 	%r5, %tid.x;
	mad.lo.s32 	%r6, %r3, %r4, %r5;
	rem.u32 	%r7, %r6, %r1;
	div.u32 	%r8, %r6, %r2;
	cvt.u64.u32 	%rd7, %r8;
	cvt.u64.u32 	%rd8, %r7;
	mad.lo.s64 	%rd9, %rd2, %rd7, %rd8;
	add.s64 	%rd10, %rd6, %rd9;
	ld.global.u8 	%rs1, [%rd10];
	setp.eq.s16 	%p1, %rs1, 0;
	selp.u16 	%rs2, 1, 0, %p1;
	mad.lo.s64 	%rd11, %rd4, %rd7, %rd8;
	add.s64 	%rd12, %rd5, %rd11;
	st.global.u8 	[%rd12], %rs2;
	ret;

}


// ===== COMPILED SASS (sm_100) =====

	.target	sm_100

	.elftype	@"ET_EXEC"


//--------------------- .note.nv.tkinfo           --------------------------
	.section	.note.nv.tkinfo,"",@"SHT_NOTE"
	.sectionflags	@"SHF_NOTE_NV_TKINFO"
	.tkinfo
        /*0018*/ 	.word	0x00000002
        /*0030*/ 	.string	""
        /*0030*/ 	.string	"ptxas"
        /*0030*/ 	.string	"Cuda compilation tools, release 13.0, V13.0.88"
        /*0030*/ 	.string	"Build cuda_13.0.r13.0/compiler.36424714_0"
        /*0030*/ 	.string	"-arch sm_100 -m 64 "



//--------------------- .note.nv.cuinfo           --------------------------
	.section	.note.nv.cuinfo,"",@"SHT_NOTE"
	.sectionflags	@"SHF_NOTE_NV_CUINFO"
        /*0018*/ 	.short	0x0002
        /*001a*/ 	.short	0x0064
        /*001c*/ 	.short	0x0082
	.zero		2


//--------------------- .nv.info                  --------------------------
	.section	.nv.info,"",@"SHT_CUDA_INFO"
	.align	4


	//----- nvinfo : EIATTR_REGCOUNT
	.align		4
        /*0000*/ 	.byte	0x04, 0x2f
        /*0002*/ 	.short	(.L_1 - .L_0)
	.align		4
.L_0:
        /*0004*/ 	.word	index@(_Z16compute_timestepPbmS_mii)
        /*0008*/ 	.word	0x0000000e


	//----- nvinfo : EIATTR_FRAME_SIZE
	.align		4
.L_1:
        /*000c*/ 	.byte	0x04, 0x11
        /*000e*/ 	.short	(.L_3 - .L_2)
	.align		4
.L_2:
        /*0010*/ 	.word	index@(_Z16compute_timestepPbmS_mii)
        /*0014*/ 	.word	0x00000000


	//----- nvinfo : EIATTR_MIN_STACK_SIZE
	.align		4
.L_3:
        /*0018*/ 	.byte	0x04, 0x12
        /*001a*/ 	.short	(.L_5 - .L_4)
	.align		4
.L_4:
        /*001c*/ 	.word	index@(_Z16compute_timestepPbmS_mii)
        /*0020*/ 	.word	0x00000000
.L_5:


//--------------------- .nv.compat                --------------------------
	.section	.nv.compat,"",@"SHT_CUDA_COMPAT_INFO"
	.align	4
        /*0000*/ 	.byte	0x02, 0x09, 0x00, 0x00, 0x02, 0x02, 0x01, 0x00, 0x02, 0x05, 0x05, 0x00, 0x03, 0x07, 0x01, 0x01
        /*0010*/ 	.byte	0x02, 0x03, 0x00, 0x00, 0x02, 0x06, 0x01, 0x00, 0x04, 0x0b, 0x08, 0x00, 0x09, 0x00, 0x00, 0x00
        /*0020*/ 	.byte	0x00, 0x00, 0x00, 0x00


//--------------------- .nv.info._Z16compute_timestepPbmS_mii --------------------------
	.section	.nv.info._Z16compute_timestepPbmS_mii,"",@"SHT_CUDA_INFO"
	.sectionflags	@""
	.align	4


	//----- nvinfo : EIATTR_CUDA_API_VERSION
	.align		4
        /*0000*/ 	.byte	0x04, 0x37
        /*0002*/ 	.short	(.L_7 - .L_6)
.L_6:
        /*0004*/ 	.word	0x00000082


	//----- nvinfo : EIATTR_KPARAM_INFO
	.align		4
.L_7:
        /*0008*/ 	.byte	0x04, 0x17
        /*000a*/ 	.short	(.L_9 - .L_8)
.L_8:
        /*000c*/ 	.word	0x00000000
        /*0010*/ 	.short	0x0005
        /*0012*/ 	.short	0x0024
        /*0014*/ 	.byte	0x00, 0xf0, 0x11, 0x00


	//----- nvinfo : EIATTR_KPARAM_INFO
	.align		4
.L_9:
        /*0018*/ 	.byte	0x04, 0x17
        /*001a*/ 	.short	(.L_11 - .L_10)
.L_10:
        /*001c*/ 	.word	0x00000000
        /*0020*/ 	.short	0x0004
        /*0022*/ 	.short	0x0020
        /*0024*/ 	.byte	0x00, 0xf0, 0x11, 0x00


	//----- nvinfo : EIATTR_KPARAM_INFO
	.align		4
.L_11:
        /*0028*/ 	.byte	0x04, 0x17
        /*002a*/ 	.short	(.L_13 - .L_12)
.L_12:
        /*002c*/ 	.word	0x00000000
        /*0030*/ 	.short	0x0003
        /*0032*/ 	.short	0x0018
        /*0034*/ 	.byte	0x00, 0xf0, 0x21, 0x00


	//----- nvinfo : EIATTR_KPARAM_INFO
	.align		4
.L_13:
        /*0038*/ 	.byte	0x04, 0x17
        /*003a*/ 	.short	(.L_15 - .L_14)
.L_14:
        /*003c*/ 	.word	0x00000000
        /*0040*/ 	.short	0x0002
        /*0042*/ 	.short	0x0010
        /*0044*/ 	.byte	0x00, 0xf5, 0x21, 0x00


	//----- nvinfo : EIATTR_KPARAM_INFO
	.align		4
.L_15:
        /*0048*/ 	.byte	0x04, 0x17
        /*004a*/ 	.short	(.L_17 - .L_16)
.L_16:
        /*004c*/ 	.word	0x00000000
        /*0050*/ 	.short	0x0001
        /*0052*/ 	.short	0x0008
        /*0054*/ 	.byte	0x00, 0xf0, 0x21, 0x00


	//----- nvinfo : EIATTR_KPARAM_INFO
	.align		4
.L_17:
        /*0058*/ 	.byte	0x04, 0x17
        /*005a*/ 	.short	(.L_19 - .L_18)
.L_18:
        /*005c*/ 	.word	0x00000000
        /*0060*/ 	.short	0x0000
        /*0062*/ 	.short	0x0000
        /*0064*/ 	.byte	0x00, 0xf5, 0x21, 0x00


	//----- nvinfo : EIATTR_SPARSE_MMA_MASK
	.align		4
.L_19:
        /*0068*/ 	.byte	0x03, 0x50
        /*006a*/ 	.short	0x0000


	//----- nvinfo : EIATTR_MAXREG_COUNT
	.align		4
        /*006c*/ 	.byte	0x03, 0x1b
        /*006e*/ 	.short	0x00ff


	//----- nvinfo : EIATTR_MERCURY_ISA_VERSION
	.align		4
        /*0070*/ 	.byte	0x03, 0x5f
        /*0072*/ 	.short	0x0101


	//----- nvinfo : EIATTR_VRC_CTA_INIT_COUNT
	.align		4
        /*0074*/ 	.byte	0x02, 0x4a
	.zero		1
	.zero		1


	//----- nvinfo : EIATTR_EXIT_INSTR_OFFSETS
	.align		4
        /*0078*/ 	.byte	0x04, 0x1c
        /*007a*/ 	.short	(.L_21 - .L_20)


	//   ....[0]....
.L_20:
        /*007c*/ 	.word	0x00000390


	//----- nvinfo : EIATTR_CBANK_PARAM_SIZE
	.align		4
.L_21:
        /*0080*/ 	.byte	0x03, 0x19
        /*0082*/ 	.short	0x0028


	//----- nvinfo : EIATTR_PARAM_CBANK
	.align		4
        /*0084*/ 	.byte	0x04, 0x0a
        /*0086*/ 	.short	(.L_23 - .L_22)
	.align		4
.L_22:
        /*0088*/ 	.word	index@(.nv.constant0._Z16compute_timestepPbmS_mii)
        /*008c*/ 	.short	0x0380
        /*008e*/ 	.short	0x0028


	//----- nvinfo : EIATTR_SW_WAR
	.align		4
.L_23:
        /*0090*/ 	.byte	0x04, 0x36
        /*0092*/ 	.short	(.L_25 - .L_24)
.L_24:
        /*0094*/ 	.word	0x00000008
.L_25:


//--------------------- .nv.callgraph             --------------------------
	.section	.nv.callgraph,"",@"SHT_CUDA_CALLGRAPH"
	.align	4
	.sectionentsize	8
	.align		4
        /*0000*/ 	.word	0x00000000
	.align		4
        /*0004*/ 	.word	0xffffffff
	.align		4
        /*0008*/ 	.word	0x00000000
	.align		4
        /*000c*/ 	.word	0xfffffffe
	.align		4
        /*0010*/ 	.word	0x00000000
	.align		4
        /*0014*/ 	.word	0xfffffffd
	.align		4
        /*0018*/ 	.word	0x00000000
	.align		4
        /*001c*/ 	.word	0xfffffffc


//--------------------- .text._Z16compute_timestepPbmS_mii --------------------------
	.section	.text._Z16compute_timestepPbmS_mii,"ax",@progbits
	.align	128
        .global         _Z16compute_timestepPbmS_mii
        .type           _Z16compute_timestepPbmS_mii,@function
        .size           _Z16compute_timestepPbmS_mii,(.L_x_1 - _Z16compute_timestepPbmS_mii)
        .other          _Z16compute_timestepPbmS_mii,@"STO_CUDA_ENTRY STV_DEFAULT"
_Z16compute_timestepPbmS_mii:
.text._Z16compute_timestepPbmS_mii:
[----:B------:R-:W-:Y:S01]  /*0000*/  LDC R1, c[0x0][0x37c] ;  /* 0x0000df00ff017b82 */ /* 0x000fe20000000800 */
[----:B------:R-:W0:Y:S01]  /*0010*/  LDCU.64 UR6, c[0x0][0x3a0] ;  /* 0x00007400ff0677ac */ /* 0x000e220008000a00 */
[----:B------:R-:W1:Y:S06]  /*0020*/  S2R R8, SR_TID.X ;  /* 0x0000000000087919 */ /* 0x000e6c0000002100 */
[----:B------:R-:W1:Y:S01]  /*0030*/  S2UR UR4, SR_CTAID.X ;  /* 0x00000000000479c3 */ /* 0x000e620000002500 */
[----:B------:R-:W2:Y:S07]  /*0040*/  LDCU.128 UR8, c[0x0][0x380] ;  /* 0x00007000ff0877ac */ /* 0x000eae0008000c00 */
[----:B------:R-:W1:Y:S01]  /*0050*/  LDC R7, c[0x0][0x360] ;  /* 0x0000d800ff077b82 */ /* 0x000e620000000800 */
[----:B0-----:R-:W0:Y:S01]  /*0060*/  I2F.U32.RP R0, UR6 ;  /* 0x0000000600007d06 */ /* 0x001e220008209000 */
[----:B------:R-:W-:-:S02]  /*0070*/  ISETP.NE.U32.AND P2, PT, RZ, UR6, PT ;  /* 0x00000006ff007c0c */ /* 0x000fc4000bf45070 */
[----:B------:R-:W-:-:S05]  /*0080*/  ISETP.NE.U32.AND P4, PT, RZ, UR7, PT ;  /* 0x00000007ff007c0c */ /* 0x000fca000bf85070 */
[----:B------:R-:W3:Y:S08]  /*0090*/  I2F.U32.RP R6, UR7 ;  /* 0x0000000700067d06 */ /* 0x000ef00008209000 */
[----:B0-----:R-:W0:Y:S08]  /*00a0*/  MUFU.RCP R0, R0 ;  /* 0x0000000000007308 */ /* 0x001e300000001000 */
[----:B---3--:R-:W3:Y:S01]  /*00b0*/  MUFU.RCP R6, R6 ;  /* 0x0000000600067308 */ /* 0x008ee20000001000 */
[----:B0-----:R-:W-:-:S02]  /*00c0*/  VIADD R2, R0, 0xffffffe ;  /* 0x0ffffffe00027836 */ /* 0x001fc40000000000 */
[----:B-1----:R-:W-:Y:S01]  /*00d0*/  IMAD R0, R7, UR4, R8 ;  /* 0x0000000407007c24 */ /* 0x002fe2000f8e0208 */
[----:B------:R-:W0:Y:S04]  /*00e0*/  LDCU.64 UR4, c[0x0][0x358] ;  /* 0x00006b00ff0477ac */ /* 0x000e280008000a00 */
[----:B------:R1:W4:Y:S01]  /*00f0*/  F2I.FTZ.U32.TRUNC.NTZ R3, R2 ;  /* 0x0000000200037305 */ /* 0x000322000021f000 */
[----:B---3--:R-:W-:-:S07]  /*0100*/  VIADD R4, R6, 0xffffffe ;  /* 0x0ffffffe06047836 */ /* 0x008fce0000000000 */
[----:B------:R3:W5:Y:S01]  /*0110*/  F2I.FTZ.U32.TRUNC.NTZ R5, R4 ;  /* 0x0000000400057305 */ /* 0x000762000021f000 */
[----:B-1----:R-:W-:Y:S01]  /*0120*/  HFMA2 R2, -RZ, RZ, 0, 0 ;  /* 0x00000000ff027431 */ /* 0x002fe200000001ff */
[----:B----4-:R-:W-:Y:S01]  /*0130*/  IADD3 R9, PT, PT, RZ, -R3, RZ ;  /* 0x80000003ff097210 */ /* 0x010fe20007ffe0ff */
[----:B---3--:R-:W-:-:S04]  /*0140*/  IMAD.MOV.U32 R4, RZ, RZ, RZ ;  /* 0x000000ffff047224 */ /* 0x008fc800078e00ff */
[----:B------:R-:W-:Y:S02]  /*0150*/  IMAD R9, R9, UR6, RZ ;  /* 0x0000000609097c24 */ /* 0x000fe4000f8e02ff */
[----:B-----5:R-:W-:Y:S02]  /*0160*/  IMAD.MOV R11, RZ, RZ, -R5 ;  /* 0x000000ffff0b7224 */ /* 0x020fe400078e0a05 */
[----:B------:R-:W-:-:S04]  /*0170*/  IMAD.HI.U32 R3, R3, R9, R2 ;  /* 0x0000000903037227 */ /* 0x000fc800078e0002 */
[----:B------:R-:W-:Y:S02]  /*0180*/  IMAD R11, R11, UR7, RZ ;  /* 0x000000070b0b7c24 */ /* 0x000fe4000f8e02ff */
[----:B------:R-:W-:-:S04]  /*0190*/  IMAD.HI.U32 R3, R3, R0, RZ ;  /* 0x0000000003037227 */ /* 0x000fc800078e00ff */
[----:B------:R-:W-:Y:S01]  /*01a0*/  IMAD.HI.U32 R5, R5, R11, R4 ;  /* 0x0000000b05057227 */ /* 0x000fe200078e0004 */
[----:B------:R-:W-:-:S05]  /*01b0*/  IADD3 R3, PT, PT, -R3, RZ, RZ ;  /* 0x000000ff03037210 */ /* 0x000fca0007ffe1ff */
[----:B------:R-:W-:-:S04]  /*01c0*/  IMAD.HI.U32 R7, R5, R0, RZ ;  /* 0x0000000005077227 */ /* 0x000fc800078e00ff */
[----:B------:R-:W-:Y:S02]  /*01d0*/  IMAD.MOV R5, RZ, RZ, -R7 ;  /* 0x000000ffff057224 */ /* 0x000fe400078e0a07 */
[--C-:B------:R-:W-:Y:S02]  /*01e0*/  IMAD R4, R3, UR6, R0.reuse ;  /* 0x0000000603047c24 */ /* 0x100fe4000f8e0200 */
[----:B------:R-:W-:Y:S01]  /*01f0*/  IMAD R0, R5, UR7, R0 ;  /* 0x0000000705007c24 */ /* 0x000fe2000f8e0200 */
[----:B------:R-:W-:Y:S02]  /*0200*/  MOV R5, RZ ;  /* 0x000000ff00057202 */ /* 0x000fe40000000f00 */
[----:B------:R-:W-:Y:S02]  /*0210*/  ISETP.GE.U32.AND P1, PT, R4, UR6, PT ;  /* 0x0000000604007c0c */ /* 0x000fe4000bf26070 */
[----:B------:R-:W-:-:S11]  /*0220*/  ISETP.GE.U32.AND P0, PT, R0, UR7, PT ;  /* 0x0000000700007c0c */ /* 0x000fd6000bf06070 */
[----:B------:R-:W-:Y:S02]  /*0230*/  @P1 IADD3 R4, PT, PT, R4, -UR6, RZ ;  /* 0x8000000604041c10 */ /* 0x000fe4000fffe0ff */
[----:B------:R-:W-:Y:S01]  /*0240*/  @P0 VIADD R0, R0, -UR7 ;  /* 0x8000000700000c36 */ /* 0x000fe20008000000 */
[----:B------:R-:W-:Y:S02]  /*0250*/  @P0 IADD3 R7, PT, PT, R7, 0x1, RZ ;  /* 0x0000000107070810 */ /* 0x000fe40007ffe0ff */
[----:B------:R-:W-:Y:S02]  /*0260*/  ISETP.GE.U32.AND P1, PT, R4, UR6, PT ;  /* 0x0000000604007c0c */ /* 0x000fe4000bf26070 */
[----:B------:R-:W-:-:S11]  /*0270*/  ISETP.GE.U32.AND P3, PT, R0, UR7, PT ;  /* 0x0000000700007c0c */ /* 0x000fd6000bf66070 */
[----:B------:R-:W-:Y:S01]  /*0280*/  @P1 VIADD R4, R4, -UR6 ;  /* 0x8000000604041c36 */ /* 0x000fe20008000000 */
[----:B------:R-:W-:Y:S02]  /*0290*/  @!P2 LOP3.LUT R4, RZ, UR6, RZ, 0x33, !PT ;  /* 0x00000006ff04ac12 */ /* 0x000fe4000f8e33ff */
[----:B------:R-:W-:Y:S02]  /*02a0*/  @P3 IADD3 R7, PT, PT, R7, 0x1, RZ ;  /* 0x0000000107073810 */ /* 0x000fe40007ffe0ff */
[----:B------:R-:W-:-:S05]  /*02b0*/  @!P4 LOP3.LUT R7, RZ, UR7, RZ, 0x33, !PT ;  /* 0x00000007ff07cc12 */ /* 0x000fca000f8e33ff */
[----:B--2---:R-:W-:-:S04]  /*02c0*/  IMAD.WIDE.U32 R2, R7, UR10, R4 ;  /* 0x0000000a07027c25 */ /* 0x004fc8000f8e0004 */
[----:B------:R-:W-:Y:S01]  /*02d0*/  IMAD R9, R7, UR11, RZ ;  /* 0x0000000b07097c24 */ /* 0x000fe2000f8e02ff */
[----:B------:R-:W-:-:S04]  /*02e0*/  IADD3 R2, P0, PT, R2, UR8, RZ ;  /* 0x0000000802027c10 */ /* 0x000fc8000ff1e0ff */
[----:B------:R-:W-:Y:S01]  /*02f0*/  IADD3.X R3, PT, PT, R3, UR9, R9, P0, !PT ;  /* 0x0000000903037c10 */ /* 0x000fe200087fe409 */
[----:B------:R-:W1:Y:S04]  /*0300*/  LDCU.128 UR8, c[0x0][0x390] ;  /* 0x00007200ff0877ac */ /* 0x000e680008000c00 */
[----:B0-----:R-:W2:Y:S01]  /*0310*/  LDG.E.U8 R2, desc[UR4][R2.64] ;  /* 0x0000000402027981 */ /* 0x001ea2000c1e1100 */
[----:B-1----:R-:W-:-:S04]  /*0320*/  IMAD.WIDE.U32 R4, R7, UR10, R4 ;  /* 0x0000000a07047c25 */ /* 0x002fc8000f8e0004 */
[----:B------:R-:W-:Y:S01]  /*0330*/  IMAD R7, R7, UR11, RZ ;  /* 0x0000000b07077c24 */ /* 0x000fe2000f8e02ff */
[----:B------:R-:W-:-:S04]  /*0340*/  IADD3 R4, P1, PT, R4, UR8, RZ ;  /* 0x0000000804047c10 */ /* 0x000fc8000ff3e0ff */
[----:B------:R-:W-:Y:S02]  /*0350*/  IADD3.X R5, PT, PT, R5, UR9, R7, P1, !PT ;  /* 0x0000000905057c10 */ /* 0x000fe40008ffe407 */
[----:B--2---:R-:W-:-:S04]  /*0360*/  ISETP.NE.AND P0, PT, R2, RZ, PT ;  /* 0x000000ff0200720c */ /* 0x004fc80003f05270 */
[----:B------:R-:W-:-:S05]  /*0370*/  SEL R7, RZ, 0x1, P0 ;  /* 0x00000001ff077807 */ /* 0x000fca0000000000 */
[----:B------:R-:W-:Y:S01]  /*0380*/  STG.E.U8 desc[UR4][R4.64], R7 ;  /* 0x0000000704007986 */ /* 0x000fe2000c101104 */
[----:B------:R-:W-:Y:S05]  /*0390*/  EXIT ;  /* 0x000000000000794d */ /* 0x000fea0003800000 */
.L_x_0:
[----:B------:R-:W-:-:S00]  /*03a0*/  BRA `(.L_x_0) ;  /* 0xfffffffc00fc7947 */ /* 0x000fc0000383ffff */
[----:B------:R-:W-:-:S00]  /*03b0*/  NOP ;  /* 0x0000000000007918 */ /* 0x000fc00000000000 */
        /* <DEDUP_REMOVED lines=12> */
.L_x_1:


//--------------------- .nv.shared.reserved.0     --------------------------
	.section	.nv.shared.reserved.0,"aw",@nobits
	.weak		__nv_reservedSMEM_offset_0_alias
	.size		__nv_reservedSMEM_offset_0_alias, 0, 64
	.other		__nv_reservedSMEM_offset_0_alias,@"STO_CUDA_RESERVED_SHARED STV_DEFAULT"
__nv_reservedSMEM_offset_0_alias:
	.zero		0
	.zero		64


//--------------------- .nv.constant0._Z16compute_timestepPbmS_mii --------------------------
	.section	.nv.constant0._Z16compute_timestepPbmS_mii,"a",@progbits
	.sectionflags	@""
	.align	4
.nv.constant0._Z16compute_timestepPbmS_mii:
	.zero		936


//--------------------- SYMBOLS --------------------------

	.type		.nv.reservedSmem.offset0,@object
	.size		.nv.reservedSmem.offset0,0x4
